	.headerflags	@"EF_CUDA_TEXMODE_UNIFIED EF_CUDA_64BIT_ADDRESS EF_CUDA_ACCELERATORS EF_CUDA_SM90 EF_CUDA_VIRTUAL_SM(EF_CUDA_SM90)"
	.elftype	@"ET_EXEC"


//--------------------- .nv.info                  --------------------------
	.section	.nv.info,"",@"SHT_CUDA_INFO"
	.align	4


	//----- nvinfo : EIATTR_REGCOUNT
	.align		4
        /*0000*/ 	.byte	0x04, 0x2f
        /*0002*/ 	.short	(.L_3 - .L_2)
	.align		4
.L_2:
        /*0004*/ 	.word	index@(triton_poi_fused__native_batch_norm_legit_no_training_convolution_relu_5)
        /*0008*/ 	.word	0x00000016


	//----- nvinfo : EIATTR_MIN_STACK_SIZE
	.align		4
.L_3:
        /*000c*/ 	.byte	0x04, 0x12
        /*000e*/ 	.short	(.L_5 - .L_4)
	.align		4
.L_4:
        /*0010*/ 	.word	index@(triton_poi_fused__native_batch_norm_legit_no_training_convolution_relu_5)
        /*0014*/ 	.word	0x00000000


	//----- nvinfo : EIATTR_FRAME_SIZE
	.align		4
.L_5:
        /*0018*/ 	.byte	0x04, 0x11
        /*001a*/ 	.short	(.L_7 - .L_6)
	.align		4
.L_6:
        /*001c*/ 	.word	index@(triton_poi_fused__native_batch_norm_legit_no_training_convolution_relu_5)
        /*0020*/ 	.word	0x00000000


	//----- nvinfo : EIATTR_MIN_STACK_SIZE
	.align		4
.L_7:
        /*0024*/ 	.byte	0x04, 0x12
        /*0026*/ 	.short	(.L_9 - .L_8)
	.align		4
.L_8:
        /*0028*/ 	.word	index@(triton_poi_fused__native_batch_norm_legit_no_training_convolution_relu_5)
        /*002c*/ 	.word	0x00000000
.L_9:


//--------------------- .nv.info.triton_poi_fused__native_batch_norm_legit_no_training_convolution_relu_5 --------------------------
	.section	.nv.info.triton_poi_fused__native_batch_norm_legit_no_training_convolution_relu_5,"",@"SHT_CUDA_INFO"
	.sectionflags	@""
	.align	4


	//----- nvinfo : EIATTR_CUDA_API_VERSION
	.align		4
        /*0000*/ 	.byte	0x04, 0x37
        /*0002*/ 	.short	(.L_11 - .L_10)
.L_10:
        /*0004*/ 	.word	0x0000007c


	//----- nvinfo : EIATTR_KPARAM_INFO
	.align		4
.L_11:
        /*0008*/ 	.byte	0x04, 0x17
        /*000a*/ 	.short	(.L_13 - .L_12)
.L_12:
        /*000c*/ 	.word	0x00000000
        /*0010*/ 	.short	0x0007
        /*0012*/ 	.short	0x0038
        /*0014*/ 	.byte	0x00, 0xf0, 0x11, 0x00


	//----- nvinfo : EIATTR_KPARAM_INFO
	.align		4
.L_13:
        /*0018*/ 	.byte	0x04, 0x17
        /*001a*/ 	.short	(.L_15 - .L_14)
.L_14:
        /*001c*/ 	.word	0x00000000
        /*0020*/ 	.short	0x0006
        /*0022*/ 	.short	0x0030
        /*0024*/ 	.byte	0x00, 0xf4, 0x21, 0x00


	//----- nvinfo : EIATTR_KPARAM_INFO
	.align		4
.L_15:
        /*0028*/ 	.byte	0x04, 0x17
        /*002a*/ 	.short	(.L_17 - .L_16)
.L_16:
        /*002c*/ 	.word	0x00000000
        /*0030*/ 	.short	0x0005
        /*0032*/ 	.short	0x0028
        /*0034*/ 	.byte	0x00, 0xf4, 0x21, 0x00


	//----- nvinfo : EIATTR_KPARAM_INFO
	.align		4
.L_17:
        /*0038*/ 	.byte	0x04, 0x17
        /*003a*/ 	.short	(.L_19 - .L_18)
.L_18:
        /*003c*/ 	.word	0x00000000
        /*0040*/ 	.short	0x0004
        /*0042*/ 	.short	0x0020
        /*0044*/ 	.byte	0x00, 0xf4, 0x21, 0x00


	//----- nvinfo : EIATTR_KPARAM_INFO
	.align		4
.L_19:
        /*0048*/ 	.byte	0x04, 0x17
        /*004a*/ 	.short	(.L_21 - .L_20)
.L_20:
        /*004c*/ 	.word	0x00000000
        /*0050*/ 	.short	0x0003
        /*0052*/ 	.short	0x0018
        /*0054*/ 	.byte	0x00, 0xf4, 0x21, 0x00


	//----- nvinfo : EIATTR_KPARAM_INFO
	.align		4
.L_21:
        /*0058*/ 	.byte	0x04, 0x17
        /*005a*/ 	.short	(.L_23 - .L_22)
.L_22:
        /*005c*/ 	.word	0x00000000
        /*0060*/ 	.short	0x0002
        /*0062*/ 	.short	0x0010
        /*0064*/ 	.byte	0x00, 0xf4, 0x21, 0x00


	//----- nvinfo : EIATTR_KPARAM_INFO
	.align		4
.L_23:
        /*0068*/ 	.byte	0x04, 0x17
        /*006a*/ 	.short	(.L_25 - .L_24)
.L_24:
        /*006c*/ 	.word	0x00000000
        /*0070*/ 	.short	0x0001
        /*0072*/ 	.short	0x0008
        /*0074*/ 	.byte	0x00, 0xf4, 0x21, 0x00


	//----- nvinfo : EIATTR_KPARAM_INFO
	.align		4
.L_25:
        /*0078*/ 	.byte	0x04, 0x17
        /*007a*/ 	.short	(.L_27 - .L_26)
.L_26:
        /*007c*/ 	.word	0x00000000
        /*0080*/ 	.short	0x0000
        /*0082*/ 	.short	0x0000
        /*0084*/ 	.byte	0x00, 0xf4, 0x21, 0x00


	//----- nvinfo : EIATTR_SPARSE_MMA_MASK
	.align		4
.L_27:
        /*0088*/ 	.byte	0x03, 0x50
        /*008a*/ 	.short	0x0000


	//----- nvinfo : EIATTR_MAXREG_COUNT
	.align		4
        /*008c*/ 	.byte	0x03, 0x1b
        /*008e*/ 	.short	0x00ff


	//----- nvinfo : EIATTR_EXIT_INSTR_OFFSETS
	.align		4
        /*0090*/ 	.byte	0x04, 0x1c
        /*0092*/ 	.short	(.L_29 - .L_28)


	//   ....[0]....
.L_28:
        /*0094*/ 	.word	0x00000400


	//----- nvinfo : EIATTR_REQNTID
	.align		4
.L_29:
        /*0098*/ 	.byte	0x04, 0x10
        /*009a*/ 	.short	(.L_31 - .L_30)
.L_30:
        /*009c*/ 	.word	0x00000100
        /*00a0*/ 	.word	0x00000001
        /*00a4*/ 	.word	0x00000001


	//----- nvinfo : EIATTR_CBANK_PARAM_SIZE
	.align		4
.L_31:
        /*00a8*/ 	.byte	0x03, 0x19
        /*00aa*/ 	.short	0x003c


	//----- nvinfo : EIATTR_PARAM_CBANK
	.align		4
        /*00ac*/ 	.byte	0x04, 0x0a
        /*00ae*/ 	.short	(.L_33 - .L_32)
	.align		4
.L_32:
        /*00b0*/ 	.word	index@(.nv.constant0.triton_poi_fused__native_batch_norm_legit_no_training_convolution_relu_5)
        /*00b4*/ 	.short	0x0210
        /*00b6*/ 	.short	0x003c


	//----- nvinfo : EIATTR_SW_WAR
	.align		4
.L_33:
        /*00b8*/ 	.byte	0x04, 0x36
        /*00ba*/ 	.short	(.L_35 - .L_34)
.L_34:
        /*00bc*/ 	.word	0x00000008
.L_35:


//--------------------- .nv.callgraph             --------------------------
	.section	.nv.callgraph,"",@"SHT_CUDA_CALLGRAPH"
	.align	4
	.sectionentsize	8
	.align		4
        /*0000*/ 	.word	0x00000000
	.align		4
        /*0004*/ 	.word	0xffffffff
	.align		4
        /*0008*/ 	.word	0x00000000
	.align		4
        /*000c*/ 	.word	0xfffffffe
	.align		4
        /*0010*/ 	.word	0x00000000
	.align		4
        /*0014*/ 	.word	0xfffffffd
	.align		4
        /*0018*/ 	.word	0x00000000
	.align		4
        /*001c*/ 	.word	0xfffffffc


//--------------------- .nv.constant4             --------------------------
	.section	.nv.constant4,"a",@progbits
	.align	8
	.align		8
.nv.constant4:
        /*0000*/ 	.dword	_$_str
	.align		8
        /*0008*/ 	.dword	_$_str_$_2


//--------------------- .text.triton_poi_fused__native_batch_norm_legit_no_training_convolution_relu_5 --------------------------
	.section	.text.triton_poi_fused__native_batch_norm_legit_no_training_convolution_relu_5,"ax",@progbits
	.align	128
        .global         triton_poi_fused__native_batch_norm_legit_no_training_convolution_relu_5
        .type           triton_poi_fused__native_batch_norm_legit_no_training_convolution_relu_5,@function
        .size           triton_poi_fused__native_batch_norm_legit_no_training_convolution_relu_5,(.L_x_1 - triton_poi_fused__native_batch_norm_legit_no_training_convolution_relu_5)
        .other          triton_poi_fused__native_batch_norm_legit_no_training_convolution_relu_5,@"STO_CUDA_ENTRY STV_DEFAULT"
triton_poi_fused__native_batch_norm_legit_no_training_convolution_relu_5:
.text.triton_poi_fused__native_batch_norm_legit_no_training_convolution_relu_5:
[----:B------:R-:W-:Y:S01]  /*0000*/  LDC R1, c[0x0][0x28] ;  /* 0x00000a00ff017b82 */ /* 0x000fe20000000800 */
[----:B------:R-:W1:Y:S07]  /*0010*/  S2R R0, SR_TID.X ;  /* 0x0000000000007919 */ /* 0x000e6e0000002100 */
[----:B------:R-:W2:Y:S01]  /*0020*/  LDC.64 R14, c[0x0][0x228] ;  /* 0x00008a00ff0e7b82 */ /* 0x000ea20000000a00 */
[----:B------:R-:W-:Y:S01]  /*0030*/  ULDC.64 UR4, c[0x0][0x208] ;  /* 0x0000820000047ab9 */ /* 0x000fe20000000a00 */
[----:B------:R-:W3:Y:S06]  /*0040*/  S2R R3, SR_CTAID.X ;  /* 0x0000000000037919 */ /* 0x000eec0000002500 */
[----:B------:R-:W4:Y:S08]  /*0050*/  LDC.64 R10, c[0x0][0x218] ;  /* 0x00008600ff0a7b82 */ /* 0x000f300000000a00 */
[----:B------:R-:W5:Y:S08]  /*0060*/  LDC.64 R12, c[0x0][0x220] ;  /* 0x00008800ff0c7b82 */ /* 0x000f700000000a00 */
[----:B------:R-:W2:Y:S01]  /*0070*/  LDC.64 R16, c[0x0][0x230] ;  /* 0x00008c00ff107b82 */ /* 0x000ea20000000a00 */
[----:B-1----:R-:W-:-:S07]  /*0080*/  SHF.L.U32 R0, R0, 0x1, RZ ;  /* 0x0000000100007819 */ /* 0x002fce00000006ff */
[----:B------:R-:W1:Y:S01]  /*0090*/  LDC.64 R4, c[0x0][0x238] ;  /* 0x00008e00ff047b82 */ /* 0x000e620000000a00 */
[----:B------:R-:W-:-:S04]  /*00a0*/  LOP3.LUT R0, R0, 0x1fe, RZ, 0xc0, !PT ;  /* 0x000001fe00007812 */ /* 0x000fc800078ec0ff */
[----:B---3--:R-:W-:-:S05]  /*00b0*/  LEA R0, R3, R0, 0x9 ;  /* 0x0000000003007211 */ /* 0x008fca00078e48ff */
[----:B------:R-:W-:-:S05]  /*00c0*/  IMAD.HI R2, R0, 0xe3f388b, RZ ;  /* 0x0e3f388b00027827 */ /* 0x000fca00078e02ff */
[----:B------:R-:W-:-:S04]  /*00d0*/  SHF.R.U32.HI R3, RZ, 0x1f, R2 ;  /* 0x0000001fff037819 */ /* 0x000fc80000011602 */
[----:B------:R-:W-:-:S04]  /*00e0*/  LEA.HI R3, R2, R3, RZ, 0x13 ;  /* 0x0000000302037211 */ /* 0x000fc800078f98ff */
[----:B------:R-:W-:-:S04]  /*00f0*/  PRMT R2, R3, 0x9910, RZ ;  /* 0x0000991003027816 */ /* 0x000fc800000000ff */
[----:B------:R-:W-:-:S04]  /*0100*/  SHF.R.S32.HI R2, RZ, 0xf, R2 ;  /* 0x0000000fff027819 */ /* 0x000fc80000011402 */
[----:B------:R-:W-:-:S04]  /*0110*/  LOP3.LUT R2, R2, 0xffff, RZ, 0xc0, !PT ;  /* 0x0000ffff02027812 */ /* 0x000fc800078ec0ff */
[----:B------:R-:W-:-:S04]  /*0120*/  LEA.HI R2, R2, R3, RZ, 0x16 ;  /* 0x0000000302027211 */ /* 0x000fc800078fb0ff */
[----:B------:R-:W-:-:S04]  /*0130*/  LOP3.LUT R2, R2, 0xffc0, RZ, 0xc0, !PT ;  /* 0x0000ffc002027812 */ /* 0x000fc800078ec0ff */
[----:B------:R-:W-:-:S04]  /*0140*/  IADD3 R2, RZ, -R2, RZ ;  /* 0x80000002ff027210 */ /* 0x000fc80007ffe0ff */
[----:B------:R-:W-:-:S04]  /*0150*/  PRMT R2, R2, 0x7710, RZ ;  /* 0x0000771002027816 */ /* 0x000fc800000000ff */
[----:B------:R-:W-:-:S04]  /*0160*/  IADD3 R3, R3, R2, RZ ;  /* 0x0000000203037210 */ /* 0x000fc80007ffe0ff */
[----:B------:R-:W-:Y:S02]  /*0170*/  PRMT R19, R3, 0x9910, RZ ;  /* 0x0000991003137816 */ /* 0x000fe400000000ff */
[----:B------:R-:W3:Y:S03]  /*0180*/  LDC.64 R2, c[0x0][0x210] ;  /* 0x00008400ff027b82 */ /* 0x000ee60000000a00 */
[----:B--2---:R-:W-:-:S05]  /*0190*/  IMAD.WIDE R14, R19, 0x4, R14 ;  /* 0x00000004130e7825 */ /* 0x004fca00078e020e */
[----:B------:R2:W2:Y:S01]  /*01a0*/  LDG.E.EL R18, desc[UR4][R14.64] ;  /* 0x000000040e127981 */ /* 0x0004a2000c2e1900 */
[----:B----4-:R-:W-:-:S04]  /*01b0*/  IMAD.WIDE R10, R19, 0x4, R10 ;  /* 0x00000004130a7825 */ /* 0x010fc800078e020a */
[----:B-----5:R-:W-:Y:S01]  /*01c0*/  IMAD.WIDE R12, R19, 0x4, R12 ;  /* 0x00000004130c7825 */ /* 0x020fe200078e020c */
[----:B------:R4:W5:Y:S04]  /*01d0*/  LDG.E.EL R8, desc[UR4][R10.64] ;  /* 0x000000040a087981 */ /* 0x000968000c2e1900 */
[----:B------:R-:W5:Y:S01]  /*01e0*/  LDG.E.EL R9, desc[UR4][R12.64] ;  /* 0x000000040c097981 */ /* 0x000f62000c2e1900 */
[----:B---3--:R-:W-:-:S05]  /*01f0*/  IMAD.WIDE R2, R0, 0x4, R2 ;  /* 0x0000000400027825 */ /* 0x008fca00078e0202 */
[----:B------:R-:W5:Y:S01]  /*0200*/  LDG.E.64 R6, desc[UR4][R2.64] ;  /* 0x0000000402067981 */ /* 0x000f62000c1e1b00 */
[----:B0-2---:R-:W-:-:S04]  /*0210*/  IMAD.WIDE R14, R19, 0x4, R16 ;  /* 0x00000004130e7825 */ /* 0x005fc800078e0210 */
[----:B-1----:R-:W-:Y:S02]  /*0220*/  IMAD.WIDE R16, R19, 0x4, R4 ;  /* 0x0000000413107825 */ /* 0x002fe400078e0204 */
[----:B------:R-:W2:Y:S01]  /*0230*/  LDG.E.EL R14, desc[UR4][R14.64] ;  /* 0x000000040e0e7981 */ /* 0x000ea2000c2e1900 */
[----:B----4-:R-:W-:Y:S01]  /*0240*/  HFMA2.MMA R10, -RZ, RZ, 1.625, 0 ;  /* 0x3e800000ff0a7435 */ /* 0x010fe200000001ff */
[----:B------:R-:W0:Y:S02]  /*0250*/  LDC.64 R4, c[0x0][0x240] ;  /* 0x00009000ff047b82 */ /* 0x000e240000000a00 */
[----:B------:R-:W2:Y:S01]  /*0260*/  LDG.E.EL R17, desc[UR4][R16.64] ;  /* 0x0000000410117981 */ /* 0x000ea2000c2e1900 */
[----:B0-----:R-:W-:-:S04]  /*0270*/  IMAD.WIDE R4, R0, 0x4, R4 ;  /* 0x0000000400047825 */ /* 0x001fc800078e0204 */
[----:B------:R-:W-:-:S04]  /*0280*/  FADD R18, R18, 9.9999997473787516356e-06 ;  /* 0x3727c5ac12127421 */ /* 0x000fc80000000000 */
[----:B------:R-:W0:Y:S02]  /*0290*/  MUFU.SQRT R19, R18 ;  /* 0x0000001200137308 */ /* 0x000e240000002000 */
[C---:B0-----:R-:W-:Y:S02]  /*02a0*/  FSETP.GT.AND P0, PT, R19.reuse, 8.50705917302346158658e+37, PT ;  /* 0x7e8000001300780b */ /* 0x041fe40003f04000 */
[----:B------:R-:W-:-:S11]  /*02b0*/  FSETP.GEU.AND P1, PT, R19, 1.175494350822287508e-38, PT ;  /* 0x008000001300780b */ /* 0x000fd60003f2e000 */
[----:B------:R-:W-:-:S04]  /*02c0*/  @P0 FMUL R19, R19, 0.25 ;  /* 0x3e80000013130820 */ /* 0x000fc80000400000 */
[----:B------:R-:W-:-:S06]  /*02d0*/  @!P1 FMUL R19, R19, 16777216 ;  /* 0x4b80000013139820 */ /* 0x000fcc0000400000 */
[----:B------:R-:W0:Y:S01]  /*02e0*/  MUFU.RCP R19, R19 ;  /* 0x0000001300137308 */ /* 0x000e220000001000 */
[----:B------:R-:W-:Y:S01]  /*02f0*/  FSEL R10, R10, 1, P0 ;  /* 0x3f8000000a0a7808 */ /* 0x000fe20000000000 */
[--C-:B-----5:R-:W-:Y:S01]  /*0300*/  FADD R6, R6, R8.reuse ;  /* 0x0000000806067221 */ /* 0x120fe20000000000 */
[----:B------:R-:W-:-:S03]  /*0310*/  FADD R7, R7, R8 ;  /* 0x0000000807077221 */ /* 0x000fc60000000000 */
[----:B------:R-:W-:Y:S01]  /*0320*/  @!P1 FMUL R10, R10, 16777216 ;  /* 0x4b8000000a0a9820 */ /* 0x000fe20000400000 */
[C---:B------:R-:W-:Y:S01]  /*0330*/  FADD R8, -R9.reuse, R6 ;  /* 0x0000000609087221 */ /* 0x040fe20000000100 */
[----:B------:R-:W-:Y:S02]  /*0340*/  FADD R9, -R9, R7 ;  /* 0x0000000709097221 */ /* 0x000fe40000000100 */
[----:B0-----:R-:W-:-:S04]  /*0350*/  FMUL R10, R19, R10 ;  /* 0x0000000a130a7220 */ /* 0x001fc80000400000 */
[-C--:B------:R-:W-:Y:S01]  /*0360*/  FMUL R8, R8, R10.reuse ;  /* 0x0000000a08087220 */ /* 0x080fe20000400000 */
[----:B------:R-:W-:-:S03]  /*0370*/  FMUL R10, R9, R10 ;  /* 0x0000000a090a7220 */ /* 0x000fc60000400000 */
[C-C-:B--2---:R-:W-:Y:S01]  /*0380*/  FFMA R8, R14.reuse, R8, R17.reuse ;  /* 0x000000080e087223 */ /* 0x144fe20000000011 */
[----:B------:R-:W-:-:S04]  /*0390*/  FFMA R10, R14, R10, R17 ;  /* 0x0000000a0e0a7223 */ /* 0x000fc80000000011 */
[----:B------:R-:W-:Y:S02]  /*03a0*/  FSETP.GEU.AND P0, PT, R8, RZ, PT ;  /* 0x000000ff0800720b */ /* 0x000fe40003f0e000 */
[----:B------:R-:W-:Y:S02]  /*03b0*/  FSETP.GEU.AND P1, PT, R10, RZ, PT ;  /* 0x000000ff0a00720b */ /* 0x000fe40003f2e000 */
[----:B------:R-:W-:Y:S02]  /*03c0*/  FSEL R8, R8, RZ, P0 ;  /* 0x000000ff08087208 */ /* 0x000fe40000000000 */
[----:B------:R-:W-:Y:S01]  /*03d0*/  FSEL R9, R10, RZ, P1 ;  /* 0x000000ff0a097208 */ /* 0x000fe20000800000 */
[----:B------:R-:W-:Y:S04]  /*03e0*/  STG.E.64 desc[UR4][R2.64], R6 ;  /* 0x0000000602007986 */ /* 0x000fe8000c101b04 */
[----:B------:R-:W-:Y:S01]  /*03f0*/  STG.E.64 desc[UR4][R4.64], R8 ;  /* 0x0000000804007986 */ /* 0x000fe2000c101b04 */
[----:B------:R-:W-:Y:S05]  /*0400*/  EXIT ;  /* 0x000000000000794d */ /* 0x000fea0003800000 */
.L_x_0:
[----:B------:R-:W-:-:S00]  /*0410*/  BRA `(.L_x_0) ;  /* 0xfffffffc00fc7947 */ /* 0x000fc0000383ffff */
[----:B------:R-:W-:-:S00]  /*0420*/  NOP ;  /* 0x0000000000007918 */ /* 0x000fc00000000000 */
        /* <DEDUP_REMOVED lines=13> */
.L_x_1:


//--------------------- .nv.global.init           --------------------------
	.section	.nv.global.init,"aw",@progbits
.nv.global.init:
	.type		_$_str,@object
	.size		_$_str,(_$_str_$_2 - _$_str)
_$_str:
        /*0000*/ 	.byte	0x5f, 0x5f, 0x43, 0x55, 0x44, 0x41, 0x5f, 0x46, 0x54, 0x5a, 0x00
	.type		_$_str_$_2,@object
	.size		_$_str_$_2,(.L_1 - _$_str_$_2)
_$_str_$_2:
        /*000b*/ 	.byte	0x5f, 0x5f, 0x43, 0x55, 0x44, 0x41, 0x5f, 0x50, 0x52, 0x45, 0x43, 0x5f, 0x53, 0x51, 0x52, 0x54
        /*001b*/ 	.byte	0x00
.L_1:


//--------------------- .nv.constant0.triton_poi_fused__native_batch_norm_legit_no_training_convolution_relu_5 --------------------------
	.section	.nv.constant0.triton_poi_fused__native_batch_norm_legit_no_training_convolution_relu_5,"a",@progbits
	.sectionflags	@""
	.align	4
.nv.constant0.triton_poi_fused__native_batch_norm_legit_no_training_convolution_relu_5:
	.zero		588
